//
// Generated by NVIDIA NVVM Compiler
//
// Compiler Build ID: CL-36424714
// Cuda compilation tools, release 13.0, V13.0.88
// Based on NVVM 20.0.0
//

.version 9.0
.target sm_100
.address_size 64

	// .globl	_Z14cluster_kernelPi
.extern .func  (.param .b32 func_retval0) vprintf
(
	.param .b64 vprintf_param_0,
	.param .b64 vprintf_param_1
)
;
.global .align 1 .b8 $str[20] = {99, 108, 117, 115, 116, 101, 114, 95, 114, 97, 110, 107, 32, 37, 100, 32, 37, 100, 10};

.visible .entry _Z14cluster_kernelPi(
	.param .u64 .ptr .align 1 _Z14cluster_kernelPi_param_0
)
{
	.local .align 8 .b8 	__local_depot0[8];
	.reg .b64 	%SP;
	.reg .b64 	%SPL;
	.reg .b32 	%r<13>;
	.reg .b64 	%rd<9>;

	mov.u64 	%SPL, __local_depot0;
	cvta.local.u64 	%SP, %SPL;
	ld.param.u64 	%rd1, [_Z14cluster_kernelPi_param_0];
	add.u64 	%rd2, %SP, 0;
	add.u64 	%rd3, %SPL, 0;
	mov.u32 	%r1, %cluster_ctarank;
	mov.u32 	%r2, %ntid.x;
	mov.u32 	%r3, %ntid.y;
	mov.u32 	%r4, %ntid.z;
	mov.u32 	%r5, %tid.x;
	mov.u32 	%r6, %tid.y;
	mov.u32 	%r7, %tid.z;
	mad.lo.s32 	%r8, %r1, %r4, %r7;
	mad.lo.s32 	%r9, %r8, %r3, %r6;
	mad.lo.s32 	%r10, %r9, %r2, %r5;
	st.local.v2.u32 	[%rd3], {%r10, %r1};
	mov.u64 	%rd4, $str;
	cvta.global.u64 	%rd5, %rd4;
	{ // callseq 0, 0
	.param .b64 param0;
	st.param.b64 	[param0], %rd5;
	.param .b64 param1;
	st.param.b64 	[param1], %rd2;
	.param .b32 retval0;
	call.uni (retval0), 
	vprintf, 
	(
	param0, 
	param1
	);
	ld.param.b32 	%r11, [retval0];
	} // callseq 0
	cvta.to.global.u64 	%rd6, %rd1;
	barrier.sync 	0;
	barrier.cluster.arrive;
	barrier.cluster.wait;
	mul.wide.u32 	%rd7, %r10, 4;
	add.s64 	%rd8, %rd6, %rd7;
	st.global.u32 	[%rd8], %r10;
	ret;

}


// ===== COMPILED SASS (sm_100) =====

	.target	sm_100

	.elftype	@"ET_EXEC"


//--------------------- .note.nv.tkinfo           --------------------------
	.section	.note.nv.tkinfo,"",@"SHT_NOTE"
	.sectionflags	@"SHF_NOTE_NV_TKINFO"
	.tkinfo
        /*0018*/ 	.word	0x00000002
        /*0030*/ 	.string	""
        /*0030*/ 	.string	"ptxas"
        /*0030*/ 	.string	"Cuda compilation tools, release 13.0, V13.0.88"
        /*0030*/ 	.string	"Build cuda_13.0.r13.0/compiler.36424714_0"
        /*0030*/ 	.string	"-arch sm_100 -m 64 "



//--------------------- .note.nv.cuinfo           --------------------------
	.section	.note.nv.cuinfo,"",@"SHT_NOTE"
	.sectionflags	@"SHF_NOTE_NV_CUINFO"
        /*0018*/ 	.short	0x0002
        /*001a*/ 	.short	0x0064
        /*001c*/ 	.short	0x0082
	.zero		2


//--------------------- .nv.info                  --------------------------
	.section	.nv.info,"",@"SHT_CUDA_INFO"
	.align	4


	//----- nvinfo : EIATTR_REGCOUNT
	.align		4
        /*0000*/ 	.byte	0x04, 0x2f
        /*0002*/ 	.short	(.L_2 - .L_1)
	.align		4
.L_1:
        /*0004*/ 	.word	index@(_Z14cluster_kernelPi)
        /*0008*/ 	.word	0x00000018


	//----- nvinfo : EIATTR_FRAME_SIZE
	.align		4
.L_2:
        /*000c*/ 	.byte	0x04, 0x11
        /*000e*/ 	.short	(.L_4 - .L_3)
	.align		4
.L_3:
        /*0010*/ 	.word	index@(_Z14cluster_kernelPi)
        /*0014*/ 	.word	0x00000008


	//----- nvinfo : EIATTR_MIN_STACK_SIZE
	.align		4
.L_4:
        /*0018*/ 	.byte	0x04, 0x12
        /*001a*/ 	.short	(.L_6 - .L_5)
	.align		4
.L_5:
        /*001c*/ 	.word	index@(_Z14cluster_kernelPi)
        /*0020*/ 	.word	0x00000008
.L_6:


//--------------------- .nv.compat                --------------------------
	.section	.nv.compat,"",@"SHT_CUDA_COMPAT_INFO"
	.align	4
        /*0000*/ 	.byte	0x02, 0x09, 0x00, 0x00, 0x02, 0x02, 0x01, 0x00, 0x02, 0x05, 0x05, 0x00, 0x03, 0x07, 0x01, 0x01
        /*0010*/ 	.byte	0x02, 0x03, 0x00, 0x00, 0x02, 0x06, 0x01, 0x00, 0x04, 0x0b, 0x08, 0x00, 0x09, 0x00, 0x00, 0x00
        /*0020*/ 	.byte	0x00, 0x00, 0x00, 0x00


//--------------------- .nv.info._Z14cluster_kernelPi --------------------------
	.section	.nv.info._Z14cluster_kernelPi,"",@"SHT_CUDA_INFO"
	.sectionflags	@""
	.align	4


	//----- nvinfo : EIATTR_CUDA_API_VERSION
	.align		4
        /*0000*/ 	.byte	0x04, 0x37
        /*0002*/ 	.short	(.L_8 - .L_7)
.L_7:
        /*0004*/ 	.word	0x00000082


	//----- nvinfo : EIATTR_KPARAM_INFO
	.align		4
.L_8:
        /*0008*/ 	.byte	0x04, 0x17
        /*000a*/ 	.short	(.L_10 - .L_9)
.L_9:
        /*000c*/ 	.word	0x00000000
        /*0010*/ 	.short	0x0000
        /*0012*/ 	.short	0x0000
        /*0014*/ 	.byte	0x00, 0xf5, 0x21, 0x00


	//----- nvinfo : EIATTR_SPARSE_MMA_MASK
	.align		4
.L_10:
        /*0018*/ 	.byte	0x03, 0x50
        /*001a*/ 	.short	0x0000


	//----- nvinfo : EIATTR_MAXREG_COUNT
	.align		4
        /*001c*/ 	.byte	0x03, 0x1b
        /*001e*/ 	.short	0x00ff


	//----- nvinfo : EIATTR_NUM_BARRIERS
	.align		4
        /*0020*/ 	.byte	0x02, 0x4c
        /*0022*/ 	.byte	0x01
	.zero		1


	//----- nvinfo : EIATTR_EXTERNS
	.align		4
        /*0024*/ 	.byte	0x04, 0x0f
        /*0026*/ 	.short	(.L_12 - .L_11)


	//   ....[0]....
	.align		4
.L_11:
        /*0028*/ 	.word	index@(vprintf)


	//----- nvinfo : EIATTR_MERCURY_ISA_VERSION
	.align		4
.L_12:
        /*002c*/ 	.byte	0x03, 0x5f
        /*002e*/ 	.short	0x0101


	//----- nvinfo : EIATTR_COOP_GROUP_MASK_REGIDS
	.align		4
        /*0030*/ 	.byte	0x04, 0x29
        /*0032*/ 	.short	(.L_14 - .L_13)


	//   ....[0]....
.L_13:
        /*0034*/ 	.word	0xffffffff


	//   ....[1]....
        /*0038*/ 	.word	0xffffffff


	//   ....[2]....
        /*003c*/ 	.word	0x0500000f


	//   ....[3]....
        /*0040*/ 	.word	0x0500000f


	//----- nvinfo : EIATTR_COOP_GROUP_INSTR_OFFSETS
	.align		4
.L_14:
        /*0044*/ 	.byte	0x04, 0x28
        /*0046*/ 	.short	(.L_16 - .L_15)


	//   ....[0]....
.L_15:
        /*0048*/ 	.word	0x000001b0


	//   ....[1]....
        /*004c*/ 	.word	0x000002d0


	//   ....[2]....
        /*0050*/ 	.word	0x00000410


	//   ....[3]....
        /*0054*/ 	.word	0x00000570


	//----- nvinfo : EIATTR_VRC_CTA_INIT_COUNT
	.align		4
.L_16:
        /*0058*/ 	.byte	0x02, 0x4a
	.zero		1
	.zero		1


	//----- nvinfo : EIATTR_SYSCALL_OFFSETS
	.align		4
        /*005c*/ 	.byte	0x04, 0x46
        /*005e*/ 	.short	(.L_18 - .L_17)


	//   ....[0]....
.L_17:
        /*0060*/ 	.word	0x00000180


	//----- nvinfo : EIATTR_EXIT_INSTR_OFFSETS
	.align		4
.L_18:
        /*0064*/ 	.byte	0x04, 0x1c
        /*0066*/ 	.short	(.L_20 - .L_19)


	//   ....[0]....
.L_19:
        /*0068*/ 	.word	0x000003a0


	//----- nvinfo : EIATTR_CRS_STACK_SIZE
	.align		4
.L_20:
        /*006c*/ 	.byte	0x04, 0x1e
        /*006e*/ 	.short	(.L_22 - .L_21)
.L_21:
        /*0070*/ 	.word	0x00000000


	//----- nvinfo : EIATTR_CBANK_PARAM_SIZE
	.align		4
.L_22:
        /*0074*/ 	.byte	0x03, 0x19
        /*0076*/ 	.short	0x0008


	//----- nvinfo : EIATTR_PARAM_CBANK
	.align		4
        /*0078*/ 	.byte	0x04, 0x0a
        /*007a*/ 	.short	(.L_24 - .L_23)
	.align		4
.L_23:
        /*007c*/ 	.word	index@(.nv.constant0._Z14cluster_kernelPi)
        /*0080*/ 	.short	0x0380
        /*0082*/ 	.short	0x0008


	//----- nvinfo : EIATTR_SW_WAR
	.align		4
.L_24:
        /*0084*/ 	.byte	0x04, 0x36
        /*0086*/ 	.short	(.L_26 - .L_25)
.L_25:
        /*0088*/ 	.word	0x00000008
.L_26:


//--------------------- .nv.callgraph             --------------------------
	.section	.nv.callgraph,"",@"SHT_CUDA_CALLGRAPH"
	.align	4
	.sectionentsize	8
	.align		4
        /*0000*/ 	.word	0x00000000
	.align		4
        /*0004*/ 	.word	0xffffffff
	.align		4
        /*0008*/ 	.word	index@(_Z14cluster_kernelPi)
	.align		4
        /*000c*/ 	.word	index@(vprintf)
	.align		4
        /*0010*/ 	.word	0x00000000
	.align		4
        /*0014*/ 	.word	0xfffffffe
	.align		4
        /*0018*/ 	.word	0x00000000
	.align		4
        /*001c*/ 	.word	0xfffffffd
	.align		4
        /*0020*/ 	.word	0x00000000
	.align		4
        /*0024*/ 	.word	0xfffffffc


//--------------------- .nv.constant4             --------------------------
	.section	.nv.constant4,"a",@progbits
	.align	8
	.align		8
.nv.constant4:
        /*0000*/ 	.dword	vprintf
	.align		8
        /*0008*/ 	.dword	$str


//--------------------- .text._Z14cluster_kernelPi --------------------------
	.section	.text._Z14cluster_kernelPi,"ax",@progbits
	.align	128
        .global         _Z14cluster_kernelPi
        .type           _Z14cluster_kernelPi,@function
        .size           _Z14cluster_kernelPi,(.L_x_21 - _Z14cluster_kernelPi)
        .other          _Z14cluster_kernelPi,@"STO_CUDA_ENTRY STV_DEFAULT"
_Z14cluster_kernelPi:
.text._Z14cluster_kernelPi:
[----:B------:R-:W0:Y:S01]  /*0000*/  LDC R1, c[0x0][0x37c] ;  /* 0x0000df00ff017b82 */ /* 0x000e220000000800 */
[----:B------:R-:W1:Y:S01]  /*0010*/  S2R R0, SR_TID.Z ;  /* 0x0000000000007919 */ /* 0x000e620000002300 */
[----:B------:R-:W2:Y:S01]  /*0020*/  LDCU UR5, c[0x0][0x2fc] ;  /* 0x00005f80ff0577ac */ /* 0x000ea20008000800 */
[----:B0-----:R-:W-:Y:S01]  /*0030*/  IADD3 R1, PT, PT, R1, -0x8, RZ ;  /* 0xfffffff801017810 */ /* 0x001fe20007ffe0ff */
[----:B------:R-:W1:Y:S01]  /*0040*/  S2R R3, SR_CgaCtaId ;  /* 0x0000000000037919 */ /* 0x000e620000008800 */
[----:B------:R-:W0:Y:S01]  /*0050*/  LDCU UR6, c[0x0][0x360] ;  /* 0x00006c00ff0677ac */ /* 0x000e220008000800 */
[----:B------:R-:W3:Y:S01]  /*0060*/  S2R R7, SR_TID.Y ;  /* 0x0000000000077919 */ /* 0x000ee20000002200 */
[----:B------:R-:W3:Y:S01]  /*0070*/  LDCU UR4, c[0x0][0x364] ;  /* 0x00006c80ff0477ac */ /* 0x000ee20008000800 */
[----:B------:R-:W0:Y:S01]  /*0080*/  S2R R5, SR_TID.X ;  /* 0x0000000000057919 */ /* 0x000e220000002100 */
[----:B------:R-:W1:Y:S01]  /*0090*/  LDCU UR7, c[0x0][0x368] ;  /* 0x00006d00ff0777ac */ /* 0x000e620008000800 */
[----:B------:R-:W4:Y:S01]  /*00a0*/  LDCU.64 UR36, c[0x0][0x358] ;  /* 0x00006b00ff2477ac */ /* 0x000f220008000a00 */
[----:B-1----:R-:W-:-:S04]  /*00b0*/  IMAD R0, R3, UR7, R0 ;  /* 0x0000000703007c24 */ /* 0x002fc8000f8e0200 */
[----:B---3--:R-:W-:Y:S01]  /*00c0*/  IMAD R0, R0, UR4, R7 ;  /* 0x0000000400007c24 */ /* 0x008fe2000f8e0207 */
[----:B------:R-:W1:Y:S03]  /*00d0*/  LDCU UR4, c[0x0][0x2f8] ;  /* 0x00005f00ff0477ac */ /* 0x000e660008000800 */
[----:B0-----:R-:W-:Y:S01]  /*00e0*/  IMAD R2, R0, UR6, R5 ;  /* 0x0000000600027c24 */ /* 0x001fe2000f8e0205 */
[----:B------:R-:W-:Y:S01]  /*00f0*/  MOV R0, 0x0 ;  /* 0x0000000000007802 */ /* 0x000fe20000000f00 */
[----:B------:R-:W0:Y:S03]  /*0100*/  LDCU.64 UR6, c[0x4][0x8] ;  /* 0x01000100ff0677ac */ /* 0x000e260008000a00 */
[----:B------:R3:W-:Y:S01]  /*0110*/  STL.64 [R1], R2 ;  /* 0x0000000201007387 */ /* 0x0007e20000100a00 */
[----:B------:R3:W5:Y:S01]  /*0120*/  LDC.64 R8, c[0x4][R0] ;  /* 0x0100000000087b82 */ /* 0x0007620000000a00 */
[----:B-1----:R-:W-:-:S04]  /*0130*/  IADD3 R6, P0, PT, R1, UR4, RZ ;  /* 0x0000000401067c10 */ /* 0x002fc8000ff1e0ff */
[----:B--2---:R-:W-:Y:S01]  /*0140*/  IADD3.X R7, PT, PT, RZ, UR5, RZ, P0, !PT ;  /* 0x00000005ff077c10 */ /* 0x004fe200087fe4ff */
[----:B0-----:R-:W-:Y:S01]  /*0150*/  IMAD.U32 R5, RZ, RZ, UR7 ;  /* 0x00000007ff057e24 */ /* 0x001fe2000f8e00ff */
[----:B---34-:R-:W-:-:S07]  /*0160*/  MOV R4, UR6 ;  /* 0x0000000600047c02 */ /* 0x018fce0008000f00 */
[----:B------:R-:W-:-:S07]  /*0170*/  LEPC R20, `(.L_x_0) ;  /* 0x000000001014794e */ /* 0x000fce0000000000 */
[----:B-----5:R-:W-:Y:S05]  /*0180*/  CALL.ABS.NOINC R8 ;  /* 0x0000000008007343 */ /* 0x020fea0003c00000 */
.L_x_0:
[----:B------:R-:W-:-:S03]  /*0190*/  UMOV UR4, 0xffffffff ;  /* 0xffffffff00047882 */ /* 0x000fc60000000000 */
[----:B------:R-:W-:Y:S05]  /*01a0*/  BRA.DIV UR4, `(.L_x_1) ;  /* 0x0000000204807947 */ /* 0x000fea000b800000 */
[----:B------:R-:W-:Y:S06]  /*01b0*/  BAR.SYNC.DEFER_BLOCKING 0x0 ;  /* 0x0000000000007b1d */ /* 0x000fec0000010000 */
.L_x_11:
[----:B------:R-:W0:Y:S02]  /*01c0*/  LDC R0, c[0x0][0x36c] ;  /* 0x0000db00ff007b82 */ /* 0x000e240000000800 */
[----:B0-----:R-:W-:-:S13]  /*01d0*/  ISETP.EQ.U32.AND P0, PT, R0, 0x1, PT ;  /* 0x000000010000780c */ /* 0x001fda0003f02070 */
[----:B------:R-:W-:Y:S05]  /*01e0*/  @!P0 BRA `(.L_x_2) ;  /* 0x0000000000308947 */ /* 0x000fea0003800000 */
[----:B------:R-:W-:-:S03]  /*01f0*/  UMOV UR4, 0xffffffff ;  /* 0xffffffff00047882 */ /* 0x000fc60000000000 */
[----:B------:R-:W-:Y:S05]  /*0200*/  BRA.DIV UR4, `(.L_x_3) ;  /* 0x0000000204907947 */ /* 0x000fea000b800000 */
[----:B------:R-:W-:Y:S01]  /*0210*/  @!PT LDS RZ, [RZ] ;  /* 0x00000000fffff984 */ /* 0x000fe20000000800 */
[----:B------:R-:W-:Y:S01]  /*0220*/  @!PT LDS RZ, [RZ] ;  /* 0x00000000fffff984 */ /* 0x000fe20000000800 */
[----:B------:R-:W-:Y:S01]  /*0230*/  @!PT LDS RZ, [RZ] ;  /* 0x00000000fffff984 */ /* 0x000fe20000000800 */
[----:B------:R-:W-:Y:S01]  /*0240*/  @!PT LDS RZ, [RZ] ;  /* 0x00000000fffff984 */ /* 0x000fe20000000800 */
[----:B------:R-:W-:-:S00]  /*0250*/  MEMBAR.ALL.CTA ;  /* 0x0000000000007992 */ /* 0x000fc00000008000 */
[----:B------:R-:W-:Y:S06]  /*0260*/  MEMBAR.ALL.GPU ;  /* 0x0000000000007992 */ /* 0x000fec000000a000 */
[----:B------:R-:W-:-:S00]  /*0270*/  ERRBAR ;  /* 0x00000000000079ab */ /* 0x000fc00000000000 */
[----:B------:R-:W-:Y:S08]  /*0280*/  CGAERRBAR ;  /* 0x00000000000075ab */ /* 0x000ff00000000000 */
[----:B------:R-:W-:Y:S01]  /*0290*/  UCGABAR_ARV ;  /* 0x00000000000079c7 */ /* 0x000fe20008000000 */
[----:B------:R-:W-:Y:S05]  /*02a0*/  BRA `(.L_x_4) ;  /* 0x00000000000c7947 */ /* 0x000fea0003800000 */
.L_x_2:
[----:B------:R-:W-:-:S03]  /*02b0*/  UMOV UR4, 0xffffffff ;  /* 0xffffffff00047882 */ /* 0x000fc60000000000 */
[----:B------:R-:W-:Y:S05]  /*02c0*/  BRA.DIV UR4, `(.L_x_5) ;  /* 0x00000002049c7947 */ /* 0x000fea000b800000 */
[----:B------:R-:W-:Y:S01]  /*02d0*/  NOP ;  /* 0x0000000000007918 */ /* 0x000fe20000000000 */
.L_x_4:
[----:B------:R-:W-:Y:S05]  /*02e0*/  @!P0 BRA `(.L_x_6) ;  /* 0x0000000000148947 */ /* 0x000fea0003800000 */
[----:B------:R-:W-:-:S03]  /*02f0*/  UMOV UR4, 0xffffffff ;  /* 0xffffffff00047882 */ /* 0x000fc60000000000 */
[----:B------:R-:W-:Y:S05]  /*0300*/  BRA.DIV UR4, `(.L_x_7) ;  /* 0x0000000204a87947 */ /* 0x000fea000b800000 */
[----:B------:R-:W-:Y:S01]  /*0310*/  UCGABAR_WAIT ;  /* 0x0000000000007dc7 */ /* 0x000fe20008000000 */
[----:B------:R-:W-:Y:S01]  /*0320*/  CCTL.IVALL ;  /* 0x00000000ff00798f */ /* 0x000fe20002000000 */
[----:B------:R-:W-:Y:S05]  /*0330*/  BRA `(.L_x_8) ;  /* 0x00000000000c7947 */ /* 0x000fea0003800000 */
.L_x_6:
[----:B------:R-:W-:-:S03]  /*0340*/  UMOV UR4, 0xffffffff ;  /* 0xffffffff00047882 */ /* 0x000fc60000000000 */
[----:B------:R-:W-:Y:S05]  /*0350*/  BRA.DIV UR4, `(.L_x_9) ;  /* 0x0000000204b47947 */ /* 0x000fea000b800000 */
[----:B------:R-:W-:Y:S06]  /*0360*/  BAR.SYNC.DEFER_BLOCKING 0x0 ;  /* 0x0000000000007b1d */ /* 0x000fec0000010000 */
.L_x_8:
[----:B------:R-:W0:Y:S02]  /*0370*/  LDC.64 R4, c[0x0][0x380] ;  /* 0x0000e000ff047b82 */ /* 0x000e240000000a00 */
[----:B0-----:R-:W-:-:S05]  /*0380*/  IMAD.WIDE.U32 R4, R2, 0x4, R4 ;  /* 0x0000000402047825 */ /* 0x001fca00078e0004 */
[----:B------:R-:W-:Y:S01]  /*0390*/  STG.E desc[UR36][R4.64], R2 ;  /* 0x0000000204007986 */ /* 0x000fe2000c101924 */
[----:B------:R-:W-:Y:S05]  /*03a0*/  EXIT ;  /* 0x000000000000794d */ /* 0x000fea0003800000 */
.L_x_1:
[----:B------:R-:W-:Y:S02]  /*03b0*/  HFMA2 R13, -RZ, RZ, 0, 0 ;  /* 0x00000000ff0d7431 */ /* 0x000fe400000001ff */
[----:B------:R-:W-:Y:S02]  /*03c0*/  IMAD.MOV.U32 R14, RZ, RZ, 0x0 ;  /* 0x00000000ff0e7424 */ /* 0x000fe400078e00ff */
[----:B------:R-:W-:-:S07]  /*03d0*/  IMAD.MOV.U32 R15, RZ, RZ, -0x1 ;  /* 0xffffffffff0f7424 */ /* 0x000fce00078e00ff */
[----:B------:R-:W-:Y:S05]  /*03e0*/  WARPSYNC.COLLECTIVE.ALL `(.L_x_10) ;  /* 0x0000000000147948 */ /* 0x000fea0003c00000 */
[----:B------:R-:W-:-:S04]  /*03f0*/  SHF.L.U32 R13, R13, 0x10, RZ ;  /* 0x000000100d0d7819 */ /* 0x000fc800000006ff */
[----:B------:R-:W-:-:S05]  /*0400*/  LOP3.LUT R13, R13, 0xf, R14, 0xf8, !PT ;  /* 0x0000000f0d0d7812 */ /* 0x000fca00078ef80e */
[----:B------:R0:W-:Y:S02]  /*0410*/  BAR.SYNC.DEFER_BLOCKING R13, R13 ;  /* 0x0000000d0000731d */ /* 0x0001e40000010000 */
[----:B0-----:R-:W-:-:S04]  /*0420*/  SHF.R.U32 R13, R13, 0x10, RZ ;  /* 0x000000100d0d7819 */ /* 0x001fc800000016ff */
[----:B------:R-:W-:Y:S05]  /*0430*/  ENDCOLLECTIVE ;  /* 0x000000000000791b */ /* 0x000fea0003800000 */
.L_x_10:
[----:B------:R-:W-:Y:S05]  /*0440*/  BRA `(.L_x_11) ;  /* 0xfffffffc005c7947 */ /* 0x000fea000383ffff */
.L_x_3:
[----:B------:R-:W-:Y:S01]  /*0450*/  BSSY B0, `(.L_x_12) ;  /* 0x000000d000007945 */ /* 0x000fe20003800000 */
[----:B------:R-:W-:-:S07]  /*0460*/  MOV R15, 0xffffffff ;  /* 0xffffffff000f7802 */ /* 0x000fce0000000f00 */
[----:B------:R-:W-:Y:S05]  /*0470*/  WARPSYNC.COLLECTIVE.ALL `(.L_x_13) ;  /* 0x0000000000287948 */ /* 0x000fea0003c00000 */
        /* <DEDUP_REMOVED lines=9> */
[----:B------:R-:W-:Y:S05]  /*0510*/  ENDCOLLECTIVE ;  /* 0x000000000000791b */ /* 0x000fea0003800000 */
.L_x_13:
[----:B------:R-:W-:Y:S05]  /*0520*/  BSYNC B0 ;  /* 0x0000000000007941 */ /* 0x000fea0003800000 */
.L_x_12:
[----:B------:R-:W-:Y:S05]  /*0530*/  BRA `(.L_x_4) ;  /* 0xfffffffc00687947 */ /* 0x000fea000383ffff */
.L_x_5:
[----:B------:R-:W-:Y:S01]  /*0540*/  BSSY B0, `(.L_x_14) ;  /* 0x0000005000007945 */ /* 0x000fe20003800000 */
[----:B------:R-:W-:-:S07]  /*0550*/  IMAD.MOV.U32 R15, RZ, RZ, -0x1 ;  /* 0xffffffffff0f7424 */ /* 0x000fce00078e00ff */
[----:B------:R-:W-:Y:S05]  /*0560*/  WARPSYNC.COLLECTIVE R15, `(.L_x_15) ;  /* 0x000000000f087348 */ /* 0x000fea0003c00000 */
[----:B------:R-:W-:Y:S01]  /*0570*/  NOP ;  /* 0x0000000000007918 */ /* 0x000fe20000000000 */
[----:B------:R-:W-:Y:S05]  /*0580*/  ENDCOLLECTIVE ;  /* 0x000000000000791b */ /* 0x000fea0003800000 */
.L_x_15:
[----:B------:R-:W-:Y:S05]  /*0590*/  BSYNC B0 ;  /* 0x0000000000007941 */ /* 0x000fea0003800000 */
.L_x_14:
[----:B------:R-:W-:Y:S05]  /*05a0*/  BRA `(.L_x_4) ;  /* 0xfffffffc004c7947 */ /* 0x000fea000383ffff */
.L_x_7:
[----:B------:R-:W-:Y:S01]  /*05b0*/  BSSY B0, `(.L_x_16) ;  /* 0x0000006000007945 */ /* 0x000fe20003800000 */
[----:B------:R-:W-:-:S07]  /*05c0*/  MOV R15, 0xffffffff ;  /* 0xffffffff000f7802 */ /* 0x000fce0000000f00 */
[----:B------:R-:W-:Y:S05]  /*05d0*/  WARPSYNC.COLLECTIVE.ALL `(.L_x_17) ;  /* 0x00000000000c7948 */ /* 0x000fea0003c00000 */
[----:B------:R-:W-:Y:S01]  /*05e0*/  UCGABAR_WAIT ;  /* 0x0000000000007dc7 */ /* 0x000fe20008000000 */
[----:B------:R-:W-:Y:S01]  /*05f0*/  CCTL.IVALL ;  /* 0x00000000ff00798f */ /* 0x000fe20002000000 */
[----:B------:R-:W-:Y:S05]  /*0600*/  ENDCOLLECTIVE ;  /* 0x000000000000791b */ /* 0x000fea0003800000 */
.L_x_17:
[----:B------:R-:W-:Y:S05]  /*0610*/  BSYNC B0 ;  /* 0x0000000000007941 */ /* 0x000fea0003800000 */
.L_x_16:
[----:B------:R-:W-:Y:S05]  /*0620*/  BRA `(.L_x_8) ;  /* 0xfffffffc00507947 */ /* 0x000fea000383ffff */
.L_x_9:
[----:B------:R-:W-:Y:S01]  /*0630*/  HFMA2 R13, -RZ, RZ, 0, 0 ;  /* 0x00000000ff0d7431 */ /* 0x000fe200000001ff */
[----:B------:R-:W-:Y:S01]  /*0640*/  BSSY B0, `(.L_x_18) ;  /* 0x0000009000007945 */ /* 0x000fe20003800000 */
        /* <DEDUP_REMOVED lines=8> */
.L_x_19:
[----:B------:R-:W-:Y:S05]  /*06d0*/  BSYNC B0 ;  /* 0x0000000000007941 */ /* 0x000fea0003800000 */
.L_x_18:
[----:B------:R-:W-:Y:S05]  /*06e0*/  BRA `(.L_x_8) ;  /* 0xfffffffc00207947 */ /* 0x000fea000383ffff */
.L_x_20:
[----:B------:R-:W-:-:S00]  /*06f0*/  BRA `(.L_x_20) ;  /* 0xfffffffc00fc7947 */ /* 0x000fc0000383ffff */
[----:B------:R-:W-:-:S00]  /*0700*/  NOP ;  /* 0x0000000000007918 */ /* 0x000fc00000000000 */
[----:B------:R-:W-:-:S00]  /*0710*/  NOP ;  /* 0x0000000000007918 */ /* 0x000fc00000000000 */
[----:B------:R-:W-:-:S00]  /*0720*/  NOP ;  /* 0x0000000000007918 */ /* 0x000fc00000000000 */
[----:B------:R-:W-:-:S00]  /*0730*/  NOP ;  /* 0x0000000000007918 */ /* 0x000fc00000000000 */
[----:B------:R-:W-:-:S00]  /*0740*/  NOP ;  /* 0x0000000000007918 */ /* 0x000fc00000000000 */
[----:B------:R-:W-:-:S00]  /*0750*/  NOP ;  /* 0x0000000000007918 */ /* 0x000fc00000000000 */
[----:B------:R-:W-:-:S00]  /*0760*/  NOP ;  /* 0x0000000000007918 */ /* 0x000fc00000000000 */
[----:B------:R-:W-:-:S00]  /*0770*/  NOP ;  /* 0x0000000000007918 */ /* 0x000fc00000000000 */
.L_x_21:


//--------------------- .nv.global.init           --------------------------
	.section	.nv.global.init,"aw",@progbits
.nv.global.init:
	.type		$str,@object
	.size		$str,(.L_0 - $str)
$str:
        /*0000*/ 	.byte	0x63, 0x6c, 0x75, 0x73, 0x74, 0x65, 0x72, 0x5f, 0x72, 0x61, 0x6e, 0x6b, 0x20, 0x25, 0x64, 0x20
        /*0010*/ 	.byte	0x25, 0x64, 0x0a, 0x00
.L_0:


//--------------------- .nv.shared.reserved.0     --------------------------
	.section	.nv.shared.reserved.0,"aw",@nobits
	.weak		__nv_reservedSMEM_offset_0_alias
	.size		__nv_reservedSMEM_offset_0_alias, 0, 64
	.other		__nv_reservedSMEM_offset_0_alias,@"STO_CUDA_RESERVED_SHARED STV_DEFAULT"
__nv_reservedSMEM_offset_0_alias:
	.zero		0
	.zero		64


//--------------------- .nv.constant0._Z14cluster_kernelPi --------------------------
	.section	.nv.constant0._Z14cluster_kernelPi,"a",@progbits
	.sectionflags	@""
	.align	4
.nv.constant0._Z14cluster_kernelPi:
	.zero		904


//--------------------- SYMBOLS --------------------------

	.type		.nv.reservedSmem.offset0,@object
	.size		.nv.reservedSmem.offset0,0x4
	.type		vprintf,@function
